	.headerflags	@"EF_CUDA_TEXMODE_UNIFIED EF_CUDA_64BIT_ADDRESS EF_CUDA_ACCELERATORS EF_CUDA_SM90 EF_CUDA_VIRTUAL_SM(EF_CUDA_SM90)"
	.elftype	@"ET_EXEC"


//--------------------- .nv.info                  --------------------------
	.section	.nv.info,"",@"SHT_CUDA_INFO"
	.align	4


	//----- nvinfo : EIATTR_REGCOUNT
	.align		4
        /*0000*/ 	.byte	0x04, 0x2f
        /*0002*/ 	.short	(.L_3 - .L_2)
	.align		4
.L_2:
        /*0004*/ 	.word	index@(triton_poi_fused__native_batch_norm_legit_no_training_convolution_hardtanh_12)
        /*0008*/ 	.word	0x00000014


	//----- nvinfo : EIATTR_MIN_STACK_SIZE
	.align		4
.L_3:
        /*000c*/ 	.byte	0x04, 0x12
        /*000e*/ 	.short	(.L_5 - .L_4)
	.align		4
.L_4:
        /*0010*/ 	.word	index@(triton_poi_fused__native_batch_norm_legit_no_training_convolution_hardtanh_12)
        /*0014*/ 	.word	0x00000000


	//----- nvinfo : EIATTR_FRAME_SIZE
	.align		4
.L_5:
        /*0018*/ 	.byte	0x04, 0x11
        /*001a*/ 	.short	(.L_7 - .L_6)
	.align		4
.L_6:
        /*001c*/ 	.word	index@(triton_poi_fused__native_batch_norm_legit_no_training_convolution_hardtanh_12)
        /*0020*/ 	.word	0x00000000


	//----- nvinfo : EIATTR_MIN_STACK_SIZE
	.align		4
.L_7:
        /*0024*/ 	.byte	0x04, 0x12
        /*0026*/ 	.short	(.L_9 - .L_8)
	.align		4
.L_8:
        /*0028*/ 	.word	index@(triton_poi_fused__native_batch_norm_legit_no_training_convolution_hardtanh_12)
        /*002c*/ 	.word	0x00000000
.L_9:


//--------------------- .nv.info.triton_poi_fused__native_batch_norm_legit_no_training_convolution_hardtanh_12 --------------------------
	.section	.nv.info.triton_poi_fused__native_batch_norm_legit_no_training_convolution_hardtanh_12,"",@"SHT_CUDA_INFO"
	.sectionflags	@""
	.align	4


	//----- nvinfo : EIATTR_CUDA_API_VERSION
	.align		4
        /*0000*/ 	.byte	0x04, 0x37
        /*0002*/ 	.short	(.L_11 - .L_10)
.L_10:
        /*0004*/ 	.word	0x0000007c


	//----- nvinfo : EIATTR_KPARAM_INFO
	.align		4
.L_11:
        /*0008*/ 	.byte	0x04, 0x17
        /*000a*/ 	.short	(.L_13 - .L_12)
.L_12:
        /*000c*/ 	.word	0x00000000
        /*0010*/ 	.short	0x0007
        /*0012*/ 	.short	0x0038
        /*0014*/ 	.byte	0x00, 0xf0, 0x11, 0x00


	//----- nvinfo : EIATTR_KPARAM_INFO
	.align		4
.L_13:
        /*0018*/ 	.byte	0x04, 0x17
        /*001a*/ 	.short	(.L_15 - .L_14)
.L_14:
        /*001c*/ 	.word	0x00000000
        /*0020*/ 	.short	0x0006
        /*0022*/ 	.short	0x0030
        /*0024*/ 	.byte	0x00, 0xf4, 0x21, 0x00


	//----- nvinfo : EIATTR_KPARAM_INFO
	.align		4
.L_15:
        /*0028*/ 	.byte	0x04, 0x17
        /*002a*/ 	.short	(.L_17 - .L_16)
.L_16:
        /*002c*/ 	.word	0x00000000
        /*0030*/ 	.short	0x0005
        /*0032*/ 	.short	0x0028
        /*0034*/ 	.byte	0x00, 0xf4, 0x21, 0x00


	//----- nvinfo : EIATTR_KPARAM_INFO
	.align		4
.L_17:
        /*0038*/ 	.byte	0x04, 0x17
        /*003a*/ 	.short	(.L_19 - .L_18)
.L_18:
        /*003c*/ 	.word	0x00000000
        /*0040*/ 	.short	0x0004
        /*0042*/ 	.short	0x0020
        /*0044*/ 	.byte	0x00, 0xf4, 0x21, 0x00


	//----- nvinfo : EIATTR_KPARAM_INFO
	.align		4
.L_19:
        /*0048*/ 	.byte	0x04, 0x17
        /*004a*/ 	.short	(.L_21 - .L_20)
.L_20:
        /*004c*/ 	.word	0x00000000
        /*0050*/ 	.short	0x0003
        /*0052*/ 	.short	0x0018
        /*0054*/ 	.byte	0x00, 0xf4, 0x21, 0x00


	//----- nvinfo : EIATTR_KPARAM_INFO
	.align		4
.L_21:
        /*0058*/ 	.byte	0x04, 0x17
        /*005a*/ 	.short	(.L_23 - .L_22)
.L_22:
        /*005c*/ 	.word	0x00000000
        /*0060*/ 	.short	0x0002
        /*0062*/ 	.short	0x0010
        /*0064*/ 	.byte	0x00, 0xf4, 0x21, 0x00


	//----- nvinfo : EIATTR_KPARAM_INFO
	.align		4
.L_23:
        /*0068*/ 	.byte	0x04, 0x17
        /*006a*/ 	.short	(.L_25 - .L_24)
.L_24:
        /*006c*/ 	.word	0x00000000
        /*0070*/ 	.short	0x0001
        /*0072*/ 	.short	0x0008
        /*0074*/ 	.byte	0x00, 0xf4, 0x21, 0x00


	//----- nvinfo : EIATTR_KPARAM_INFO
	.align		4
.L_25:
        /*0078*/ 	.byte	0x04, 0x17
        /*007a*/ 	.short	(.L_27 - .L_26)
.L_26:
        /*007c*/ 	.word	0x00000000
        /*0080*/ 	.short	0x0000
        /*0082*/ 	.short	0x0000
        /*0084*/ 	.byte	0x00, 0xf4, 0x21, 0x00


	//----- nvinfo : EIATTR_SPARSE_MMA_MASK
	.align		4
.L_27:
        /*0088*/ 	.byte	0x03, 0x50
        /*008a*/ 	.short	0x0000


	//----- nvinfo : EIATTR_MAXREG_COUNT
	.align		4
        /*008c*/ 	.byte	0x03, 0x1b
        /*008e*/ 	.short	0x00ff


	//----- nvinfo : EIATTR_EXIT_INSTR_OFFSETS
	.align		4
        /*0090*/ 	.byte	0x04, 0x1c
        /*0092*/ 	.short	(.L_29 - .L_28)


	//   ....[0]....
.L_28:
        /*0094*/ 	.word	0x00000410


	//----- nvinfo : EIATTR_REQNTID
	.align		4
.L_29:
        /*0098*/ 	.byte	0x04, 0x10
        /*009a*/ 	.short	(.L_31 - .L_30)
.L_30:
        /*009c*/ 	.word	0x00000100
        /*00a0*/ 	.word	0x00000001
        /*00a4*/ 	.word	0x00000001


	//----- nvinfo : EIATTR_CBANK_PARAM_SIZE
	.align		4
.L_31:
        /*00a8*/ 	.byte	0x03, 0x19
        /*00aa*/ 	.short	0x003c


	//----- nvinfo : EIATTR_PARAM_CBANK
	.align		4
        /*00ac*/ 	.byte	0x04, 0x0a
        /*00ae*/ 	.short	(.L_33 - .L_32)
	.align		4
.L_32:
        /*00b0*/ 	.word	index@(.nv.constant0.triton_poi_fused__native_batch_norm_legit_no_training_convolution_hardtanh_12)
        /*00b4*/ 	.short	0x0210
        /*00b6*/ 	.short	0x003c


	//----- nvinfo : EIATTR_SW_WAR
	.align		4
.L_33:
        /*00b8*/ 	.byte	0x04, 0x36
        /*00ba*/ 	.short	(.L_35 - .L_34)
.L_34:
        /*00bc*/ 	.word	0x00000008
.L_35:


//--------------------- .nv.callgraph             --------------------------
	.section	.nv.callgraph,"",@"SHT_CUDA_CALLGRAPH"
	.align	4
	.sectionentsize	8
	.align		4
        /*0000*/ 	.word	0x00000000
	.align		4
        /*0004*/ 	.word	0xffffffff
	.align		4
        /*0008*/ 	.word	0x00000000
	.align		4
        /*000c*/ 	.word	0xfffffffe
	.align		4
        /*0010*/ 	.word	0x00000000
	.align		4
        /*0014*/ 	.word	0xfffffffd
	.align		4
        /*0018*/ 	.word	0x00000000
	.align		4
        /*001c*/ 	.word	0xfffffffc


//--------------------- .nv.constant4             --------------------------
	.section	.nv.constant4,"a",@progbits
	.align	8
	.align		8
.nv.constant4:
        /*0000*/ 	.dword	_$_str
	.align		8
        /*0008*/ 	.dword	_$_str_$_2


//--------------------- .text.triton_poi_fused__native_batch_norm_legit_no_training_convolution_hardtanh_12 --------------------------
	.section	.text.triton_poi_fused__native_batch_norm_legit_no_training_convolution_hardtanh_12,"ax",@progbits
	.align	128
        .global         triton_poi_fused__native_batch_norm_legit_no_training_convolution_hardtanh_12
        .type           triton_poi_fused__native_batch_norm_legit_no_training_convolution_hardtanh_12,@function
        .size           triton_poi_fused__native_batch_norm_legit_no_training_convolution_hardtanh_12,(.L_x_1 - triton_poi_fused__native_batch_norm_legit_no_training_convolution_hardtanh_12)
        .other          triton_poi_fused__native_batch_norm_legit_no_training_convolution_hardtanh_12,@"STO_CUDA_ENTRY STV_DEFAULT"
triton_poi_fused__native_batch_norm_legit_no_training_convolution_hardtanh_12:
.text.triton_poi_fused__native_batch_norm_legit_no_training_convolution_hardtanh_12:
[----:B------:R-:W-:Y:S01]  /*0000*/  LDC R1, c[0x0][0x28] ;  /* 0x00000a00ff017b82 */ /* 0x000fe20000000800 */
[----:B------:R-:W1:Y:S07]  /*0010*/  S2R R0, SR_TID.X ;  /* 0x0000000000007919 */ /* 0x000e6e0000002100 */
[----:B------:R-:W2:Y:S01]  /*0020*/  LDC.64 R12, c[0x0][0x228] ;  /* 0x00008a00ff0c7b82 */ /* 0x000ea20000000a00 */
[----:B------:R-:W-:Y:S01]  /*0030*/  ULDC.64 UR4, c[0x0][0x208] ;  /* 0x0000820000047ab9 */ /* 0x000fe20000000a00 */
[----:B------:R-:W3:Y:S06]  /*0040*/  S2R R5, SR_CTAID.X ;  /* 0x0000000000057919 */ /* 0x000eec0000002500 */
[----:B------:R-:W4:Y:S08]  /*0050*/  LDC.64 R8, c[0x0][0x218] ;  /* 0x00008600ff087b82 */ /* 0x000f300000000a00 */
[----:B------:R-:W5:Y:S08]  /*0060*/  LDC.64 R10, c[0x0][0x220] ;  /* 0x00008800ff0a7b82 */ /* 0x000f700000000a00 */
[----:B------:R-:W4:Y:S01]  /*0070*/  LDC.64 R14, c[0x0][0x230] ;  /* 0x00008c00ff0e7b82 */ /* 0x000f220000000a00 */
[----:B-1----:R-:W-:Y:S01]  /*0080*/  IMAD.SHL.U32 R0, R0, 0x2, RZ ;  /* 0x0000000200007824 */ /* 0x002fe200078e00ff */
[----:B---3--:R-:W-:-:S04]  /*0090*/  SHF.R.S32.HI R3, RZ, 0x16, R5 ;  /* 0x00000016ff037819 */ /* 0x008fc80000011405 */
[----:B------:R-:W-:Y:S02]  /*00a0*/  LOP3.LUT R0, R0, 0x1fe, RZ, 0xc0, !PT ;  /* 0x000001fe00007812 */ /* 0x000fe400078ec0ff */
[----:B------:R-:W-:-:S03]  /*00b0*/  SGXT R3, R3, 0x1 ;  /* 0x000000010303781a */ /* 0x000fc60000000200 */
[----:B------:R-:W-:Y:S02]  /*00c0*/  IMAD R0, R5, 0x200, R0 ;  /* 0x0000020005007824 */ /* 0x000fe400078e0200 */
[----:B------:R-:W1:Y:S03]  /*00d0*/  LDC.64 R4, c[0x0][0x238] ;  /* 0x00008e00ff047b82 */ /* 0x000e660000000a00 */
[----:B------:R-:W-:-:S04]  /*00e0*/  LEA.HI R3, R3, R0, RZ, 0x8 ;  /* 0x0000000003037211 */ /* 0x000fc800078f40ff */
[----:B------:R-:W-:-:S04]  /*00f0*/  SHF.R.S32.HI R3, RZ, 0x8, R3 ;  /* 0x00000008ff037819 */ /* 0x000fc80000011403 */
[----:B------:R-:W-:-:S04]  /*0100*/  LEA.HI R2, R3, R3, RZ, 0x9 ;  /* 0x0000000303027211 */ /* 0x000fc800078f48ff */
[----:B------:R-:W-:-:S04]  /*0110*/  LOP3.LUT R2, R2, 0xfffffe00, RZ, 0xc0, !PT ;  /* 0xfffffe0002027812 */ /* 0x000fc800078ec0ff */
[----:B------:R-:W-:Y:S02]  /*0120*/  IADD3 R17, R3, -R2, RZ ;  /* 0x8000000203117210 */ /* 0x000fe40007ffe0ff */
[----:B------:R-:W3:Y:S03]  /*0130*/  LDC.64 R2, c[0x0][0x210] ;  /* 0x00008400ff027b82 */ /* 0x000ee60000000a00 */
[----:B--2---:R-:W-:-:S05]  /*0140*/  IMAD.WIDE R12, R17, 0x4, R12 ;  /* 0x00000004110c7825 */ /* 0x004fca00078e020c */
[----:B------:R2:W2:Y:S01]  /*0150*/  LDG.E.EL R16, desc[UR4][R12.64] ;  /* 0x000000040c107981 */ /* 0x0004a2000c2e1900 */
[----:B----4-:R-:W-:-:S04]  /*0160*/  IMAD.WIDE R8, R17, 0x4, R8 ;  /* 0x0000000411087825 */ /* 0x010fc800078e0208 */
[----:B-----5:R-:W-:Y:S02]  /*0170*/  IMAD.WIDE R10, R17, 0x4, R10 ;  /* 0x00000004110a7825 */ /* 0x020fe400078e020a */
[----:B------:R4:W5:Y:S04]  /*0180*/  LDG.E.EL R8, desc[UR4][R8.64] ;  /* 0x0000000408087981 */ /* 0x000968000c2e1900 */
[----:B------:R-:W5:Y:S01]  /*0190*/  LDG.E.EL R10, desc[UR4][R10.64] ;  /* 0x000000040a0a7981 */ /* 0x000f62000c2e1900 */
[----:B---3--:R-:W-:-:S05]  /*01a0*/  IMAD.WIDE R2, R0, 0x4, R2 ;  /* 0x0000000400027825 */ /* 0x008fca00078e0202 */
[----:B------:R-:W5:Y:S01]  /*01b0*/  LDG.E.64 R6, desc[UR4][R2.64] ;  /* 0x0000000402067981 */ /* 0x000f62000c1e1b00 */
[----:B0-2---:R-:W-:-:S04]  /*01c0*/  IMAD.WIDE R12, R17, 0x4, R14 ;  /* 0x00000004110c7825 */ /* 0x005fc800078e020e */
[----:B-1----:R-:W-:Y:S02]  /*01d0*/  IMAD.WIDE R4, R17, 0x4, R4 ;  /* 0x0000000411047825 */ /* 0x002fe400078e0204 */
[----:B------:R-:W2:Y:S04]  /*01e0*/  LDG.E.EL R12, desc[UR4][R12.64] ;  /* 0x000000040c0c7981 */ /* 0x000ea8000c2e1900 */
[----:B------:R0:W2:Y:S01]  /*01f0*/  LDG.E.EL R15, desc[UR4][R4.64] ;  /* 0x00000004040f7981 */ /* 0x0000a2000c2e1900 */
[----:B----4-:R-:W-:Y:S01]  /*0200*/  HFMA2.MMA R9, -RZ, RZ, 1.625, 0 ;  /* 0x3e800000ff097435 */ /* 0x010fe200000001ff */
[----:B------:R-:W-:-:S04]  /*0210*/  FADD R16, R16, 9.9999997473787516356e-06 ;  /* 0x3727c5ac10107421 */ /* 0x000fc80000000000 */
[----:B------:R-:W1:Y:S02]  /*0220*/  MUFU.SQRT R14, R16 ;  /* 0x00000010000e7308 */ /* 0x000e640000002000 */
[C---:B-1----:R-:W-:Y:S02]  /*0230*/  FSETP.GT.AND P0, PT, R14.reuse, 8.50705917302346158658e+37, PT ;  /* 0x7e8000000e00780b */ /* 0x042fe40003f04000 */
[----:B------:R-:W-:-:S11]  /*0240*/  FSETP.GEU.AND P1, PT, R14, 1.175494350822287508e-38, PT ;  /* 0x008000000e00780b */ /* 0x000fd60003f2e000 */
[----:B------:R-:W-:-:S04]  /*0250*/  @P0 FMUL R14, R14, 0.25 ;  /* 0x3e8000000e0e0820 */ /* 0x000fc80000400000 */
[----:B------:R-:W-:-:S06]  /*0260*/  @!P1 FMUL R14, R14, 16777216 ;  /* 0x4b8000000e0e9820 */ /* 0x000fcc0000400000 */
[----:B------:R-:W1:Y:S01]  /*0270*/  MUFU.RCP R14, R14 ;  /* 0x0000000e000e7308 */ /* 0x000e620000001000 */
[----:B------:R-:W-:Y:S01]  /*0280*/  FSEL R9, R9, 1, P0 ;  /* 0x3f80000009097808 */ /* 0x000fe20000000000 */
[--C-:B-----5:R-:W-:Y:S01]  /*0290*/  FADD R6, R6, R8.reuse ;  /* 0x0000000806067221 */ /* 0x120fe20000000000 */
[----:B------:R-:W-:-:S03]  /*02a0*/  FADD R7, R7, R8 ;  /* 0x0000000807077221 */ /* 0x000fc60000000000 */
[----:B------:R-:W-:Y:S01]  /*02b0*/  @!P1 FMUL R9, R9, 16777216 ;  /* 0x4b80000009099820 */ /* 0x000fe20000400000 */
[C---:B0-----:R-:W-:Y:S01]  /*02c0*/  FADD R4, -R10.reuse, R6 ;  /* 0x000000060a047221 */ /* 0x041fe20000000100 */
[----:B------:R-:W-:Y:S02]  /*02d0*/  FADD R10, -R10, R7 ;  /* 0x000000070a0a7221 */ /* 0x000fe40000000100 */
[----:B-1----:R-:W-:-:S04]  /*02e0*/  FMUL R9, R14, R9 ;  /* 0x000000090e097220 */ /* 0x002fc80000400000 */
[-C--:B------:R-:W-:Y:S01]  /*02f0*/  FMUL R8, R4, R9.reuse ;  /* 0x0000000904087220 */ /* 0x080fe20000400000 */
[----:B------:R-:W-:Y:S01]  /*0300*/  FMUL R10, R10, R9 ;  /* 0x000000090a0a7220 */ /* 0x000fe20000400000 */
[----:B------:R-:W0:Y:S02]  /*0310*/  LDC.64 R4, c[0x0][0x240] ;  /* 0x00009000ff047b82 */ /* 0x000e240000000a00 */
[C-C-:B--2---:R-:W-:Y:S01]  /*0320*/  FFMA R8, R12.reuse, R8, R15.reuse ;  /* 0x000000080c087223 */ /* 0x144fe2000000000f */
[----:B------:R-:W-:-:S04]  /*0330*/  FFMA R10, R12, R10, R15 ;  /* 0x0000000a0c0a7223 */ /* 0x000fc8000000000f */
[----:B------:R-:W-:Y:S02]  /*0340*/  FSETP.GTU.AND P0, PT, R8, RZ, PT ;  /* 0x000000ff0800720b */ /* 0x000fe40003f0c000 */
[----:B------:R-:W-:Y:S02]  /*0350*/  FSETP.GTU.AND P1, PT, R10, RZ, PT ;  /* 0x000000ff0a00720b */ /* 0x000fe40003f2c000 */
[----:B------:R-:W-:Y:S02]  /*0360*/  FSEL R8, R8, RZ, P0 ;  /* 0x000000ff08087208 */ /* 0x000fe40000000000 */
[----:B------:R-:W-:Y:S02]  /*0370*/  FSEL R9, R10, RZ, P1 ;  /* 0x000000ff0a097208 */ /* 0x000fe40000800000 */
[----:B------:R-:W-:Y:S02]  /*0380*/  FSETP.GEU.AND P2, PT, R8, 6, PT ;  /* 0x40c000000800780b */ /* 0x000fe40003f4e000 */
[----:B------:R-:W-:-:S02]  /*0390*/  FSETP.GEU.AND P3, PT, R9, 6, PT ;  /* 0x40c000000900780b */ /* 0x000fc40003f6e000 */
[----:B------:R-:W-:Y:S02]  /*03a0*/  FSETP.NAN.AND P0, PT, R8, R8, PT ;  /* 0x000000080800720b */ /* 0x000fe40003f08000 */
[----:B------:R-:W-:Y:S01]  /*03b0*/  FSETP.NAN.AND P1, PT, R9, R9, PT ;  /* 0x000000090900720b */ /* 0x000fe20003f28000 */
[----:B0-----:R-:W-:-:S06]  /*03c0*/  IMAD.WIDE R4, R0, 0x4, R4 ;  /* 0x0000000400047825 */ /* 0x001fcc00078e0204 */
[----:B------:R-:W-:Y:S02]  /*03d0*/  @P2 SEL R8, R8, 0x40c00000, P0 ;  /* 0x40c0000008082807 */ /* 0x000fe40000000000 */
[----:B------:R-:W-:Y:S01]  /*03e0*/  @P3 SEL R9, R9, 0x40c00000, P1 ;  /* 0x40c0000009093807 */ /* 0x000fe20000800000 */
[----:B------:R-:W-:Y:S04]  /*03f0*/  STG.E.64 desc[UR4][R2.64], R6 ;  /* 0x0000000602007986 */ /* 0x000fe8000c101b04 */
[----:B------:R-:W-:Y:S01]  /*0400*/  STG.E.64 desc[UR4][R4.64], R8 ;  /* 0x0000000804007986 */ /* 0x000fe2000c101b04 */
[----:B------:R-:W-:Y:S05]  /*0410*/  EXIT ;  /* 0x000000000000794d */ /* 0x000fea0003800000 */
.L_x_0:
[----:B------:R-:W-:-:S00]  /*0420*/  BRA `(.L_x_0) ;  /* 0xfffffffc00fc7947 */ /* 0x000fc0000383ffff */
[----:B------:R-:W-:-:S00]  /*0430*/  NOP ;  /* 0x0000000000007918 */ /* 0x000fc00000000000 */
        /* <DEDUP_REMOVED lines=12> */
.L_x_1:


//--------------------- .nv.global.init           --------------------------
	.section	.nv.global.init,"aw",@progbits
.nv.global.init:
	.type		_$_str,@object
	.size		_$_str,(_$_str_$_2 - _$_str)
_$_str:
        /*0000*/ 	.byte	0x5f, 0x5f, 0x43, 0x55, 0x44, 0x41, 0x5f, 0x46, 0x54, 0x5a, 0x00
	.type		_$_str_$_2,@object
	.size		_$_str_$_2,(.L_1 - _$_str_$_2)
_$_str_$_2:
        /*000b*/ 	.byte	0x5f, 0x5f, 0x43, 0x55, 0x44, 0x41, 0x5f, 0x50, 0x52, 0x45, 0x43, 0x5f, 0x53, 0x51, 0x52, 0x54
        /*001b*/ 	.byte	0x00
.L_1:


//--------------------- .nv.constant0.triton_poi_fused__native_batch_norm_legit_no_training_convolution_hardtanh_12 --------------------------
	.section	.nv.constant0.triton_poi_fused__native_batch_norm_legit_no_training_convolution_hardtanh_12,"a",@progbits
	.sectionflags	@""
	.align	4
.nv.constant0.triton_poi_fused__native_batch_norm_legit_no_training_convolution_hardtanh_12:
	.zero		588
